//
// Generated by NVIDIA NVVM Compiler
//
// Compiler Build ID: CL-36424714
// Cuda compilation tools, release 13.0, V13.0.88
// Based on NVVM 20.0.0
//

.version 9.0
.target sm_100
.address_size 64

	// .globl	_Z11cudaComputePfS_S_iii

.visible .entry _Z11cudaComputePfS_S_iii(
	.param .u64 .ptr .align 1 _Z11cudaComputePfS_S_iii_param_0,
	.param .u64 .ptr .align 1 _Z11cudaComputePfS_S_iii_param_1,
	.param .u64 .ptr .align 1 _Z11cudaComputePfS_S_iii_param_2,
	.param .u32 _Z11cudaComputePfS_S_iii_param_3,
	.param .u32 _Z11cudaComputePfS_S_iii_param_4,
	.param .u32 _Z11cudaComputePfS_S_iii_param_5
)
{
	.reg .pred 	%p<13>;
	.reg .b32 	%r<35>;
	.reg .b32 	%f<68>;
	.reg .b64 	%rd<51>;

	ld.param.u64 	%rd11, [_Z11cudaComputePfS_S_iii_param_0];
	ld.param.u64 	%rd12, [_Z11cudaComputePfS_S_iii_param_1];
	ld.param.u64 	%rd10, [_Z11cudaComputePfS_S_iii_param_2];
	ld.param.u32 	%r17, [_Z11cudaComputePfS_S_iii_param_3];
	ld.param.u32 	%r15, [_Z11cudaComputePfS_S_iii_param_4];
	ld.param.u32 	%r16, [_Z11cudaComputePfS_S_iii_param_5];
	cvta.to.global.u64 	%rd1, %rd12;
	cvta.to.global.u64 	%rd2, %rd11;
	mov.u32 	%r18, %ctaid.x;
	mov.u32 	%r19, %ntid.x;
	mov.u32 	%r20, %tid.x;
	mad.lo.s32 	%r1, %r18, %r19, %r20;
	mov.u32 	%r21, %ctaid.y;
	mov.u32 	%r22, %ntid.y;
	mov.u32 	%r23, %tid.y;
	mad.lo.s32 	%r2, %r21, %r22, %r23;
	setp.gt.s32 	%p1, %r2, %r17;
	setp.gt.s32 	%p2, %r1, %r16;
	or.pred  	%p3, %p1, %p2;
	@%p3 bra 	$L__BB0_14;
	setp.lt.s32 	%p4, %r16, 1;
	mov.f32 	%f67, 0f00000000;
	@%p4 bra 	$L__BB0_13;
	mul.lo.s32 	%r3, %r16, %r2;
	mul.lo.s32 	%r25, %r15, %r2;
	cvt.s64.s32 	%rd3, %r25;
	and.b32  	%r4, %r16, 7;
	setp.lt.u32 	%p5, %r16, 8;
	mov.f32 	%f67, 0f00000000;
	mov.b32 	%r33, 0;
	@%p5 bra 	$L__BB0_5;
	and.b32  	%r33, %r16, 2147483640;
	neg.s32 	%r31, %r33;
	shl.b64 	%rd13, %rd3, 2;
	add.s64 	%rd14, %rd13, %rd1;
	add.s64 	%rd50, %rd14, 16;
	mul.wide.u32 	%rd15, %r3, 4;
	add.s64 	%rd16, %rd15, %rd2;
	add.s64 	%rd49, %rd16, 16;
	mov.f32 	%f67, 0f00000000;
$L__BB0_4:
	.pragma "nounroll";
	ld.global.f32 	%f17, [%rd49+-16];
	ld.global.f32 	%f18, [%rd50+-16];
	fma.rn.f32 	%f19, %f17, %f18, %f67;
	ld.global.f32 	%f20, [%rd49+-12];
	ld.global.f32 	%f21, [%rd50+-12];
	fma.rn.f32 	%f22, %f20, %f21, %f19;
	ld.global.f32 	%f23, [%rd49+-8];
	ld.global.f32 	%f24, [%rd50+-8];
	fma.rn.f32 	%f25, %f23, %f24, %f22;
	ld.global.f32 	%f26, [%rd49+-4];
	ld.global.f32 	%f27, [%rd50+-4];
	fma.rn.f32 	%f28, %f26, %f27, %f25;
	ld.global.f32 	%f29, [%rd49];
	ld.global.f32 	%f30, [%rd50];
	fma.rn.f32 	%f31, %f29, %f30, %f28;
	ld.global.f32 	%f32, [%rd49+4];
	ld.global.f32 	%f33, [%rd50+4];
	fma.rn.f32 	%f34, %f32, %f33, %f31;
	ld.global.f32 	%f35, [%rd49+8];
	ld.global.f32 	%f36, [%rd50+8];
	fma.rn.f32 	%f37, %f35, %f36, %f34;
	ld.global.f32 	%f38, [%rd49+12];
	ld.global.f32 	%f39, [%rd50+12];
	fma.rn.f32 	%f67, %f38, %f39, %f37;
	add.s32 	%r31, %r31, 8;
	add.s64 	%rd50, %rd50, 32;
	add.s64 	%rd49, %rd49, 32;
	setp.ne.s32 	%p6, %r31, 0;
	@%p6 bra 	$L__BB0_4;
$L__BB0_5:
	setp.eq.s32 	%p7, %r4, 0;
	@%p7 bra 	$L__BB0_13;
	and.b32  	%r10, %r16, 3;
	setp.lt.u32 	%p8, %r4, 4;
	@%p8 bra 	$L__BB0_8;
	cvt.u64.u32 	%rd17, %r33;
	add.s32 	%r26, %r33, %r3;
	mul.wide.u32 	%rd18, %r26, 4;
	add.s64 	%rd19, %rd2, %rd18;
	ld.global.f32 	%f41, [%rd19];
	add.s64 	%rd20, %rd17, %rd3;
	shl.b64 	%rd21, %rd20, 2;
	add.s64 	%rd22, %rd1, %rd21;
	ld.global.f32 	%f42, [%rd22];
	fma.rn.f32 	%f43, %f41, %f42, %f67;
	cvt.u64.u32 	%rd23, %r3;
	add.s64 	%rd24, %rd17, %rd23;
	shl.b64 	%rd25, %rd24, 2;
	add.s64 	%rd26, %rd2, %rd25;
	ld.global.f32 	%f44, [%rd26+4];
	ld.global.f32 	%f45, [%rd22+4];
	fma.rn.f32 	%f46, %f44, %f45, %f43;
	ld.global.f32 	%f47, [%rd26+8];
	ld.global.f32 	%f48, [%rd22+8];
	fma.rn.f32 	%f49, %f47, %f48, %f46;
	ld.global.f32 	%f50, [%rd26+12];
	ld.global.f32 	%f51, [%rd22+12];
	fma.rn.f32 	%f67, %f50, %f51, %f49;
	add.s32 	%r33, %r33, 4;
$L__BB0_8:
	setp.eq.s32 	%p9, %r10, 0;
	@%p9 bra 	$L__BB0_13;
	setp.eq.s32 	%p10, %r10, 1;
	@%p10 bra 	$L__BB0_11;
	cvt.u64.u32 	%rd27, %r33;
	add.s32 	%r27, %r33, %r3;
	mul.wide.u32 	%rd28, %r27, 4;
	add.s64 	%rd29, %rd2, %rd28;
	ld.global.f32 	%f53, [%rd29];
	add.s64 	%rd30, %rd27, %rd3;
	shl.b64 	%rd31, %rd30, 2;
	add.s64 	%rd32, %rd1, %rd31;
	ld.global.f32 	%f54, [%rd32];
	fma.rn.f32 	%f55, %f53, %f54, %f67;
	cvt.u64.u32 	%rd33, %r3;
	add.s64 	%rd34, %rd27, %rd33;
	shl.b64 	%rd35, %rd34, 2;
	add.s64 	%rd36, %rd2, %rd35;
	ld.global.f32 	%f56, [%rd36+4];
	ld.global.f32 	%f57, [%rd32+4];
	fma.rn.f32 	%f67, %f56, %f57, %f55;
	add.s32 	%r33, %r33, 2;
$L__BB0_11:
	and.b32  	%r28, %r16, 1;
	setp.eq.b32 	%p11, %r28, 1;
	not.pred 	%p12, %p11;
	@%p12 bra 	$L__BB0_13;
	cvt.u64.u32 	%rd37, %r33;
	add.s32 	%r29, %r33, %r3;
	mul.wide.u32 	%rd38, %r29, 4;
	add.s64 	%rd39, %rd2, %rd38;
	ld.global.f32 	%f58, [%rd39];
	add.s64 	%rd40, %rd37, %rd3;
	shl.b64 	%rd41, %rd40, 2;
	add.s64 	%rd42, %rd1, %rd41;
	ld.global.f32 	%f59, [%rd42];
	fma.rn.f32 	%f67, %f58, %f59, %f67;
$L__BB0_13:
	mul.lo.s32 	%r30, %r15, %r2;
	cvt.s64.s32 	%rd43, %r30;
	cvt.s64.s32 	%rd44, %r1;
	add.s64 	%rd45, %rd43, %rd44;
	cvta.to.global.u64 	%rd46, %rd10;
	shl.b64 	%rd47, %rd45, 2;
	add.s64 	%rd48, %rd46, %rd47;
	st.global.f32 	[%rd48], %f67;
$L__BB0_14:
	ret;

}


// ===== COMPILED SASS (sm_100) =====

	.target	sm_100

	.elftype	@"ET_EXEC"


//--------------------- .note.nv.tkinfo           --------------------------
	.section	.note.nv.tkinfo,"",@"SHT_NOTE"
	.sectionflags	@"SHF_NOTE_NV_TKINFO"
	.tkinfo
        /*0018*/ 	.word	0x00000002
        /*0030*/ 	.string	""
        /*0030*/ 	.string	"ptxas"
        /*0030*/ 	.string	"Cuda compilation tools, release 13.0, V13.0.88"
        /*0030*/ 	.string	"Build cuda_13.0.r13.0/compiler.36424714_0"
        /*0030*/ 	.string	"-arch sm_100 -m 64 "



//--------------------- .note.nv.cuinfo           --------------------------
	.section	.note.nv.cuinfo,"",@"SHT_NOTE"
	.sectionflags	@"SHF_NOTE_NV_CUINFO"
        /*0018*/ 	.short	0x0002
        /*001a*/ 	.short	0x0064
        /*001c*/ 	.short	0x0082
	.zero		2


//--------------------- .nv.info                  --------------------------
	.section	.nv.info,"",@"SHT_CUDA_INFO"
	.align	4


	//----- nvinfo : EIATTR_REGCOUNT
	.align		4
        /*0000*/ 	.byte	0x04, 0x2f
        /*0002*/ 	.short	(.L_1 - .L_0)
	.align		4
.L_0:
        /*0004*/ 	.word	index@(_Z11cudaComputePfS_S_iii)
        /*0008*/ 	.word	0x0000001d


	//----- nvinfo : EIATTR_FRAME_SIZE
	.align		4
.L_1:
        /*000c*/ 	.byte	0x04, 0x11
        /*000e*/ 	.short	(.L_3 - .L_2)
	.align		4
.L_2:
        /*0010*/ 	.word	index@(_Z11cudaComputePfS_S_iii)
        /*0014*/ 	.word	0x00000000


	//----- nvinfo : EIATTR_MIN_STACK_SIZE
	.align		4
.L_3:
        /*0018*/ 	.byte	0x04, 0x12
        /*001a*/ 	.short	(.L_5 - .L_4)
	.align		4
.L_4:
        /*001c*/ 	.word	index@(_Z11cudaComputePfS_S_iii)
        /*0020*/ 	.word	0x00000000
.L_5:


//--------------------- .nv.compat                --------------------------
	.section	.nv.compat,"",@"SHT_CUDA_COMPAT_INFO"
	.align	4
        /*0000*/ 	.byte	0x02, 0x09, 0x00, 0x00, 0x02, 0x02, 0x01, 0x00, 0x02, 0x05, 0x05, 0x00, 0x03, 0x07, 0x01, 0x01
        /*0010*/ 	.byte	0x02, 0x03, 0x00, 0x00, 0x02, 0x06, 0x01, 0x00, 0x04, 0x0b, 0x08, 0x00, 0x09, 0x00, 0x00, 0x00
        /*0020*/ 	.byte	0x00, 0x00, 0x00, 0x00


//--------------------- .nv.info._Z11cudaComputePfS_S_iii --------------------------
	.section	.nv.info._Z11cudaComputePfS_S_iii,"",@"SHT_CUDA_INFO"
	.sectionflags	@""
	.align	4


	//----- nvinfo : EIATTR_CUDA_API_VERSION
	.align		4
        /*0000*/ 	.byte	0x04, 0x37
        /*0002*/ 	.short	(.L_7 - .L_6)
.L_6:
        /*0004*/ 	.word	0x00000082


	//----- nvinfo : EIATTR_KPARAM_INFO
	.align		4
.L_7:
        /*0008*/ 	.byte	0x04, 0x17
        /*000a*/ 	.short	(.L_9 - .L_8)
.L_8:
        /*000c*/ 	.word	0x00000000
        /*0010*/ 	.short	0x0005
        /*0012*/ 	.short	0x0020
        /*0014*/ 	.byte	0x00, 0xf0, 0x11, 0x00


	//----- nvinfo : EIATTR_KPARAM_INFO
	.align		4
.L_9:
        /*0018*/ 	.byte	0x04, 0x17
        /*001a*/ 	.short	(.L_11 - .L_10)
.L_10:
        /*001c*/ 	.word	0x00000000
        /*0020*/ 	.short	0x0004
        /*0022*/ 	.short	0x001c
        /*0024*/ 	.byte	0x00, 0xf0, 0x11, 0x00


	//----- nvinfo : EIATTR_KPARAM_INFO
	.align		4
.L_11:
        /*0028*/ 	.byte	0x04, 0x17
        /*002a*/ 	.short	(.L_13 - .L_12)
.L_12:
        /*002c*/ 	.word	0x00000000
        /*0030*/ 	.short	0x0003
        /*0032*/ 	.short	0x0018
        /*0034*/ 	.byte	0x00, 0xf0, 0x11, 0x00


	//----- nvinfo : EIATTR_KPARAM_INFO
	.align		4
.L_13:
        /*0038*/ 	.byte	0x04, 0x17
        /*003a*/ 	.short	(.L_15 - .L_14)
.L_14:
        /*003c*/ 	.word	0x00000000
        /*0040*/ 	.short	0x0002
        /*0042*/ 	.short	0x0010
        /*0044*/ 	.byte	0x00, 0xf5, 0x21, 0x00


	//----- nvinfo : EIATTR_KPARAM_INFO
	.align		4
.L_15:
        /*0048*/ 	.byte	0x04, 0x17
        /*004a*/ 	.short	(.L_17 - .L_16)
.L_16:
        /*004c*/ 	.word	0x00000000
        /*0050*/ 	.short	0x0001
        /*0052*/ 	.short	0x0008
        /*0054*/ 	.byte	0x00, 0xf5, 0x21, 0x00


	//----- nvinfo : EIATTR_KPARAM_INFO
	.align		4
.L_17:
        /*0058*/ 	.byte	0x04, 0x17
        /*005a*/ 	.short	(.L_19 - .L_18)
.L_18:
        /*005c*/ 	.word	0x00000000
        /*0060*/ 	.short	0x0000
        /*0062*/ 	.short	0x0000
        /*0064*/ 	.byte	0x00, 0xf5, 0x21, 0x00


	//----- nvinfo : EIATTR_SPARSE_MMA_MASK
	.align		4
.L_19:
        /*0068*/ 	.byte	0x03, 0x50
        /*006a*/ 	.short	0x0000


	//----- nvinfo : EIATTR_MAXREG_COUNT
	.align		4
        /*006c*/ 	.byte	0x03, 0x1b
        /*006e*/ 	.short	0x00ff


	//----- nvinfo : EIATTR_MERCURY_ISA_VERSION
	.align		4
        /*0070*/ 	.byte	0x03, 0x5f
        /*0072*/ 	.short	0x0101


	//----- nvinfo : EIATTR_VRC_CTA_INIT_COUNT
	.align		4
        /*0074*/ 	.byte	0x02, 0x4a
	.zero		1
	.zero		1


	//----- nvinfo : EIATTR_EXIT_INSTR_OFFSETS
	.align		4
        /*0078*/ 	.byte	0x04, 0x1c
        /*007a*/ 	.short	(.L_21 - .L_20)


	//   ....[0]....
.L_20:
        /*007c*/ 	.word	0x000000d0


	//   ....[1]....
        /*0080*/ 	.word	0x00000930


	//----- nvinfo : EIATTR_CBANK_PARAM_SIZE
	.align		4
.L_21:
        /*0084*/ 	.byte	0x03, 0x19
        /*0086*/ 	.short	0x0024


	//----- nvinfo : EIATTR_PARAM_CBANK
	.align		4
        /*0088*/ 	.byte	0x04, 0x0a
        /*008a*/ 	.short	(.L_23 - .L_22)
	.align		4
.L_22:
        /*008c*/ 	.word	index@(.nv.constant0._Z11cudaComputePfS_S_iii)
        /*0090*/ 	.short	0x0380
        /*0092*/ 	.short	0x0024


	//----- nvinfo : EIATTR_SW_WAR
	.align		4
.L_23:
        /*0094*/ 	.byte	0x04, 0x36
        /*0096*/ 	.short	(.L_25 - .L_24)
.L_24:
        /*0098*/ 	.word	0x00000008
.L_25:


//--------------------- .nv.callgraph             --------------------------
	.section	.nv.callgraph,"",@"SHT_CUDA_CALLGRAPH"
	.align	4
	.sectionentsize	8
	.align		4
        /*0000*/ 	.word	0x00000000
	.align		4
        /*0004*/ 	.word	0xffffffff
	.align		4
        /*0008*/ 	.word	0x00000000
	.align		4
        /*000c*/ 	.word	0xfffffffe
	.align		4
        /*0010*/ 	.word	0x00000000
	.align		4
        /*0014*/ 	.word	0xfffffffd
	.align		4
        /*0018*/ 	.word	0x00000000
	.align		4
        /*001c*/ 	.word	0xfffffffc


//--------------------- .text._Z11cudaComputePfS_S_iii --------------------------
	.section	.text._Z11cudaComputePfS_S_iii,"ax",@progbits
	.align	128
        .global         _Z11cudaComputePfS_S_iii
        .type           _Z11cudaComputePfS_S_iii,@function
        .size           _Z11cudaComputePfS_S_iii,(.L_x_6 - _Z11cudaComputePfS_S_iii)
        .other          _Z11cudaComputePfS_S_iii,@"STO_CUDA_ENTRY STV_DEFAULT"
_Z11cudaComputePfS_S_iii:
.text._Z11cudaComputePfS_S_iii:
[----:B------:R-:W-:Y:S01]  /*0000*/  LDC R1, c[0x0][0x37c] ;  /* 0x0000df00ff017b82 */ /* 0x000fe20000000800 */
[----:B------:R-:W0:Y:S07]  /*0010*/  S2R R3, SR_TID.X ;  /* 0x0000000000037919 */ /* 0x000e2e0000002100 */
[----:B------:R-:W0:Y:S01]  /*0020*/  S2UR UR4, SR_CTAID.X ;  /* 0x00000000000479c3 */ /* 0x000e220000002500 */
[----:B------:R-:W1:Y:S01]  /*0030*/  LDCU UR7, c[0x0][0x3a0] ;  /* 0x00007400ff0777ac */ /* 0x000e620008000800 */
[----:B------:R-:W2:Y:S01]  /*0040*/  S2R R5, SR_TID.Y ;  /* 0x0000000000057919 */ /* 0x000ea20000002200 */
[----:B------:R-:W3:Y:S05]  /*0050*/  LDCU UR6, c[0x0][0x398] ;  /* 0x00007300ff0677ac */ /* 0x000eea0008000800 */
[----:B------:R-:W0:Y:S08]  /*0060*/  LDC R0, c[0x0][0x360] ;  /* 0x0000d800ff007b82 */ /* 0x000e300000000800 */
[----:B------:R-:W2:Y:S08]  /*0070*/  S2UR UR5, SR_CTAID.Y ;  /* 0x00000000000579c3 */ /* 0x000eb00000002600 */
[----:B------:R-:W2:Y:S01]  /*0080*/  LDC R6, c[0x0][0x364] ;  /* 0x0000d900ff067b82 */ /* 0x000ea20000000800 */
[----:B0-----:R-:W-:-:S05]  /*0090*/  IMAD R0, R0, UR4, R3 ;  /* 0x0000000400007c24 */ /* 0x001fca000f8e0203 */
[----:B-1----:R-:W-:Y:S01]  /*00a0*/  ISETP.GT.AND P0, PT, R0, UR7, PT ;  /* 0x0000000700007c0c */ /* 0x002fe2000bf04270 */
[----:B--2---:R-:W-:-:S05]  /*00b0*/  IMAD R6, R6, UR5, R5 ;  /* 0x0000000506067c24 */ /* 0x004fca000f8e0205 */
[----:B---3--:R-:W-:-:S13]  /*00c0*/  ISETP.GT.OR P0, PT, R6, UR6, P0 ;  /* 0x0000000606007c0c */ /* 0x008fda0008704670 */
[----:B------:R-:W-:Y:S05]  /*00d0*/  @P0 EXIT ;  /* 0x000000000000094d */ /* 0x000fea0003800000 */
[----:B------:R-:W-:Y:S01]  /*00e0*/  UISETP.GE.AND UP0, UPT, UR7, 0x1, UPT ;  /* 0x000000010700788c */ /* 0x000fe2000bf06270 */
[----:B------:R-:W-:Y:S01]  /*00f0*/  IMAD.MOV.U32 R10, RZ, RZ, RZ ;  /* 0x000000ffff0a7224 */ /* 0x000fe200078e00ff */
[----:B------:R-:W0:Y:S07]  /*0100*/  LDCU.64 UR8, c[0x0][0x358] ;  /* 0x00006b00ff0877ac */ /* 0x000e2e0008000a00 */
[----:B------:R-:W-:Y:S05]  /*0110*/  BRA.U !UP0, `(.L_x_0) ;  /* 0x0000000508e07547 */ /* 0x000fea000b800000 */
[----:B------:R-:W1:Y:S01]  /*0120*/  LDCU UR4, c[0x0][0x39c] ;  /* 0x00007380ff0477ac */ /* 0x000e620008000800 */
[----:B------:R-:W-:Y:S02]  /*0130*/  IMAD R9, R6, UR7, RZ ;  /* 0x0000000706097c24 */ /* 0x000fe4000f8e02ff */
[----:B------:R-:W-:Y:S01]  /*0140*/  IMAD.MOV.U32 R10, RZ, RZ, RZ ;  /* 0x000000ffff0a7224 */ /* 0x000fe200078e00ff */
[----:B------:R-:W-:Y:S02]  /*0150*/  UISETP.GE.U32.AND UP1, UPT, UR7, 0x8, UPT ;  /* 0x000000080700788c */ /* 0x000fe4000bf26070 */
[----:B------:R-:W-:-:S04]  /*0160*/  ULOP3.LUT UR5, UR7, 0x7, URZ, 0xc0, !UPT ;  /* 0x0000000707057892 */ /* 0x000fc8000f8ec0ff */
[----:B------:R-:W-:Y:S01]  /*0170*/  UISETP.NE.AND UP0, UPT, UR5, URZ, UPT ;  /* 0x000000ff0500728c */ /* 0x000fe2000bf05270 */
[----:B-1----:R-:W-:Y:S01]  /*0180*/  IMAD R8, R6, UR4, RZ ;  /* 0x0000000406087c24 */ /* 0x002fe2000f8e02ff */
[----:B------:R-:W-:-:S04]  /*0190*/  UMOV UR4, URZ ;  /* 0x000000ff00047c82 */ /* 0x000fc80008000000 */
[----:B------:R-:W-:Y:S01]  /*01a0*/  SHF.R.S32.HI R7, RZ, 0x1f, R8 ;  /* 0x0000001fff077819 */ /* 0x000fe20000011408 */
[----:B------:R-:W-:Y:S06]  /*01b0*/  BRA.U !UP1, `(.L_x_1) ;  /* 0x0000000109b07547 */ /* 0x000fec000b800000 */
[----:B------:R-:W1:Y:S01]  /*01c0*/  LDC.64 R2, c[0x0][0x380] ;  /* 0x0000e000ff027b82 */ /* 0x000e620000000a00 */
[----:B------:R-:W2:Y:S01]  /*01d0*/  LDCU.64 UR10, c[0x0][0x388] ;  /* 0x00007100ff0a77ac */ /* 0x000ea20008000a00 */
[----:B------:R-:W-:Y:S01]  /*01e0*/  IMAD.MOV.U32 R10, RZ, RZ, RZ ;  /* 0x000000ffff0a7224 */ /* 0x000fe200078e00ff */
[----:B------:R-:W-:-:S04]  /*01f0*/  ULOP3.LUT UR4, UR7, 0x7ffffff8, URZ, 0xc0, !UPT ;  /* 0x7ffffff807047892 */ /* 0x000fc8000f8ec0ff */
[----:B------:R-:W-:Y:S01]  /*0200*/  UIADD3 UR6, UPT, UPT, -UR4, URZ, URZ ;  /* 0x000000ff04067290 */ /* 0x000fe2000fffe1ff */
[----:B--2---:R-:W-:-:S04]  /*0210*/  LEA R16, P0, R8, UR10, 0x2 ;  /* 0x0000000a08107c11 */ /* 0x004fc8000f8010ff */
[----:B------:R-:W-:Y:S01]  /*0220*/  IADD3 R16, P1, PT, R16, 0x10, RZ ;  /* 0x0000001010107810 */ /* 0x000fe20007f3e0ff */
[----:B-1----:R-:W-:Y:S01]  /*0230*/  IMAD.WIDE.U32 R2, R9, 0x4, R2 ;  /* 0x0000000409027825 */ /* 0x002fe200078e0002 */
[----:B------:R-:W-:Y:S02]  /*0240*/  LEA.HI.X R5, R8, UR11, R7, 0x2, P0 ;  /* 0x0000000b08057c11 */ /* 0x000fe400080f1407 */
[----:B------:R-:W-:-:S03]  /*0250*/  IADD3 R2, P2, PT, R2, 0x10, RZ ;  /* 0x0000001002027810 */ /* 0x000fc60007f5e0ff */
[----:B------:R-:W-:Y:S01]  /*0260*/  IMAD.X R5, RZ, RZ, R5, P1 ;  /* 0x000000ffff057224 */ /* 0x000fe200008e0605 */
[----:B------:R-:W-:-:S09]  /*0270*/  IADD3.X R3, PT, PT, RZ, R3, RZ, P2, !PT ;  /* 0x00000003ff037210 */ /* 0x000fd200017fe4ff */
.L_x_2:
[----:B------:R-:W-:Y:S01]  /*0280*/  MOV R4, R16 ;  /* 0x0000001000047202 */ /* 0x000fe20000000f00 */
[----:B0-----:R-:W2:Y:S04]  /*0290*/  LDG.E R19, desc[UR8][R2.64+-0x10] ;  /* 0xfffff00802137981 */ /* 0x001ea8000c1e1900 */
[----:B------:R-:W2:Y:S04]  /*02a0*/  LDG.E R20, desc[UR8][R4.64+-0x10] ;  /* 0xfffff00804147981 */ /* 0x000ea8000c1e1900 */
[----:B------:R-:W3:Y:S04]  /*02b0*/  LDG.E R22, desc[UR8][R2.64+-0xc] ;  /* 0xfffff40802167981 */ /* 0x000ee8000c1e1900 */
[----:B------:R-:W3:Y:S04]  /*02c0*/  LDG.E R21, desc[UR8][R4.64+-0xc] ;  /* 0xfffff40804157981 */ /* 0x000ee8000c1e1900 */
[----:B------:R-:W4:Y:S04]  /*02d0*/  LDG.E R24, desc[UR8][R2.64+-0x8] ;  /* 0xfffff80802187981 */ /* 0x000f28000c1e1900 */
[----:B------:R-:W4:Y:S04]  /*02e0*/  LDG.E R23, desc[UR8][R4.64+-0x8] ;  /* 0xfffff80804177981 */ /* 0x000f28000c1e1900 */
[----:B------:R-:W5:Y:S04]  /*02f0*/  LDG.E R26, desc[UR8][R2.64+-0x4] ;  /* 0xfffffc08021a7981 */ /* 0x000f68000c1e1900 */
[----:B------:R-:W5:Y:S04]  /*0300*/  LDG.E R25, desc[UR8][R4.64+-0x4] ;  /* 0xfffffc0804197981 */ /* 0x000f68000c1e1900 */
[----:B------:R-:W5:Y:S04]  /*0310*/  LDG.E R17, desc[UR8][R2.64] ;  /* 0x0000000802117981 */ /* 0x000f68000c1e1900 */
[----:B------:R-:W5:Y:S04]  /*0320*/  LDG.E R18, desc[UR8][R4.64] ;  /* 0x0000000804127981 */ /* 0x000f68000c1e1900 */
[----:B------:R-:W5:Y:S04]  /*0330*/  LDG.E R15, desc[UR8][R2.64+0x4] ;  /* 0x00000408020f7981 */ /* 0x000f68000c1e1900 */
[----:B------:R-:W5:Y:S04]  /*0340*/  LDG.E R16, desc[UR8][R4.64+0x4] ;  /* 0x0000040804107981 */ /* 0x000f68000c1e1900 */
[----:B------:R-:W5:Y:S04]  /*0350*/  LDG.E R12, desc[UR8][R2.64+0x8] ;  /* 0x00000808020c7981 */ /* 0x000f68000c1e1900 */
[----:B------:R-:W5:Y:S04]  /*0360*/  LDG.E R11, desc[UR8][R4.64+0x8] ;  /* 0x00000808040b7981 */ /* 0x000f68000c1e1900 */
[----:B------:R0:W5:Y:S04]  /*0370*/  LDG.E R13, desc[UR8][R2.64+0xc] ;  /* 0x00000c08020d7981 */ /* 0x000168000c1e1900 */
[----:B------:R1:W5:Y:S01]  /*0380*/  LDG.E R14, desc[UR8][R4.64+0xc] ;  /* 0x00000c08040e7981 */ /* 0x000362000c1e1900 */
[----:B------:R-:W-:-:S04]  /*0390*/  UIADD3 UR6, UPT, UPT, UR6, 0x8, URZ ;  /* 0x0000000806067890 */ /* 0x000fc8000fffe0ff */
[----:B------:R-:W-:Y:S01]  /*03a0*/  UISETP.NE.AND UP1, UPT, UR6, URZ, UPT ;  /* 0x000000ff0600728c */ /* 0x000fe2000bf25270 */
[----:B0-----:R-:W-:-:S04]  /*03b0*/  IADD3 R2, P1, PT, R2, 0x20, RZ ;  /* 0x0000002002027810 */ /* 0x001fc80007f3e0ff */
[----:B------:R-:W-:Y:S01]  /*03c0*/  IADD3.X R3, PT, PT, RZ, R3, RZ, P1, !PT ;  /* 0x00000003ff037210 */ /* 0x000fe20000ffe4ff */
[----:B--2---:R-:W-:-:S04]  /*03d0*/  FFMA R19, R19, R20, R10 ;  /* 0x0000001413137223 */ /* 0x004fc8000000000a */
[----:B---3--:R-:W-:-:S04]  /*03e0*/  FFMA R19, R22, R21, R19 ;  /* 0x0000001516137223 */ /* 0x008fc80000000013 */
[----:B----4-:R-:W-:-:S04]  /*03f0*/  FFMA R19, R24, R23, R19 ;  /* 0x0000001718137223 */ /* 0x010fc80000000013 */
[----:B-----5:R-:W-:-:S04]  /*0400*/  FFMA R26, R26, R25, R19 ;  /* 0x000000191a1a7223 */ /* 0x020fc80000000013 */
[----:B------:R-:W-:-:S04]  /*0410*/  FFMA R18, R17, R18, R26 ;  /* 0x0000001211127223 */ /* 0x000fc8000000001a */
[----:B------:R-:W-:Y:S01]  /*0420*/  FFMA R15, R15, R16, R18 ;  /* 0x000000100f0f7223 */ /* 0x000fe20000000012 */
[----:B------:R-:W-:-:S05]  /*0430*/  IADD3 R16, P0, PT, R4, 0x20, RZ ;  /* 0x0000002004107810 */ /* 0x000fca0007f1e0ff */
[----:B-1----:R-:W-:Y:S02]  /*0440*/  IMAD.X R5, RZ, RZ, R5, P0 ;  /* 0x000000ffff057224 */ /* 0x002fe400000e0605 */
[----:B------:R-:W-:-:S04]  /*0450*/  FFMA R12, R12, R11, R15 ;  /* 0x0000000b0c0c7223 */ /* 0x000fc8000000000f */
[----:B------:R-:W-:Y:S01]  /*0460*/  FFMA R10, R13, R14, R12 ;  /* 0x0000000e0d0a7223 */ /* 0x000fe2000000000c */
[----:B------:R-:W-:Y:S06]  /*0470*/  BRA.U UP1, `(.L_x_2) ;  /* 0xfffffffd01807547 */ /* 0x000fec000b83ffff */
.L_x_1:
[----:B------:R-:W-:Y:S05]  /*0480*/  BRA.U !UP0, `(.L_x_0) ;  /* 0x0000000508047547 */ /* 0x000fea000b800000 */
[----:B------:R-:W-:Y:S02]  /*0490*/  UISETP.GE.U32.AND UP0, UPT, UR5, 0x4, UPT ;  /* 0x000000040500788c */ /* 0x000fe4000bf06070 */
[----:B------:R-:W-:-:S04]  /*04a0*/  ULOP3.LUT UR6, UR7, 0x3, URZ, 0xc0, !UPT ;  /* 0x0000000307067892 */ /* 0x000fc8000f8ec0ff */
[----:B------:R-:W-:-:S03]  /*04b0*/  UISETP.NE.AND UP1, UPT, UR6, URZ, UPT ;  /* 0x000000ff0600728c */ /* 0x000fc6000bf25270 */
[----:B------:R-:W-:Y:S08]  /*04c0*/  BRA.U !UP0, `(.L_x_3) ;  /* 0x0000000108647547 */ /* 0x000ff0000b800000 */
[----:B------:R-:W1:Y:S01]  /*04d0*/  LDC.64 R12, c[0x0][0x380] ;  /* 0x0000e000ff0c7b82 */ /* 0x000e620000000a00 */
[----:B------:R-:W2:Y:S01]  /*04e0*/  LDCU.128 UR12, c[0x0][0x380] ;  /* 0x00007000ff0c77ac */ /* 0x000ea20008000c00 */
[----:B------:R-:W-:Y:S01]  /*04f0*/  IADD3 R11, P2, PT, R8, UR4, RZ ;  /* 0x00000004080b7c10 */ /* 0x000fe2000ff5e0ff */
[C---:B------:R-:W-:Y:S01]  /*0500*/  VIADD R3, R9.reuse, UR4 ;  /* 0x0000000409037c36 */ /* 0x040fe20008000000 */
[----:B------:R-:W-:Y:S02]  /*0510*/  IADD3 R5, P1, PT, R9, UR4, RZ ;  /* 0x0000000409057c10 */ /* 0x000fe4000ff3e0ff */
[----:B------:R-:W-:-:S03]  /*0520*/  IADD3.X R16, PT, PT, RZ, R7, RZ, P2, !PT ;  /* 0x00000007ff107210 */ /* 0x000fc600017fe4ff */
[----:B------:R-:W-:Y:S01]  /*0530*/  IMAD.X R14, RZ, RZ, RZ, P1 ;  /* 0x000000ffff0e7224 */ /* 0x000fe200008e06ff */
[----:B--2---:R-:W-:Y:S02]  /*0540*/  LEA R2, P0, R11, UR14, 0x2 ;  /* 0x0000000e0b027c11 */ /* 0x004fe4000f8010ff */
[----:B------:R-:W-:Y:S01]  /*0550*/  LEA R4, P2, R5, UR12, 0x2 ;  /* 0x0000000c05047c11 */ /* 0x000fe2000f8410ff */
[----:B-1----:R-:W-:Y:S01]  /*0560*/  IMAD.WIDE.U32 R12, R3, 0x4, R12 ;  /* 0x00000004030c7825 */ /* 0x002fe200078e000c */
[----:B------:R-:W-:Y:S02]  /*0570*/  LEA.HI.X R3, R11, UR15, R16, 0x2, P0 ;  /* 0x0000000f0b037c11 */ /* 0x000fe400080f1410 */
[----:B------:R-:W-:-:S03]  /*0580*/  LEA.HI.X R5, R5, UR13, R14, 0x2, P2 ;  /* 0x0000000d05057c11 */ /* 0x000fc600090f140e */
[----:B0-----:R-:W2:Y:S04]  /*0590*/  LDG.E R13, desc[UR8][R12.64] ;  /* 0x000000080c0d7981 */ /* 0x001ea8000c1e1900 */
[----:B------:R-:W2:Y:S04]  /*05a0*/  LDG.E R11, desc[UR8][R2.64] ;  /* 0x00000008020b7981 */ /* 0x000ea8000c1e1900 */
[----:B------:R-:W3:Y:S04]  /*05b0*/  LDG.E R15, desc[UR8][R2.64+0x4] ;  /* 0x00000408020f7981 */ /* 0x000ee8000c1e1900 */
[----:B------:R-:W3:Y:S04]  /*05c0*/  LDG.E R14, desc[UR8][R4.64+0x4] ;  /* 0x00000408040e7981 */ /* 0x000ee8000c1e1900 */
[----:B------:R-:W4:Y:S04]  /*05d0*/  LDG.E R16, desc[UR8][R4.64+0x8] ;  /* 0x0000080804107981 */ /* 0x000f28000c1e1900 */
[----:B------:R-:W4:Y:S04]  /*05e0*/  LDG.E R17, desc[UR8][R2.64+0x8] ;  /* 0x0000080802117981 */ /* 0x000f28000c1e1900 */
[----:B------:R-:W5:Y:S04]  /*05f0*/  LDG.E R18, desc[UR8][R4.64+0xc] ;  /* 0x00000c0804127981 */ /* 0x000f68000c1e1900 */
[----:B------:R-:W5:Y:S01]  /*0600*/  LDG.E R19, desc[UR8][R2.64+0xc] ;  /* 0x00000c0802137981 */ /* 0x000f62000c1e1900 */
[----:B------:R-:W-:Y:S01]  /*0610*/  UIADD3 UR4, UPT, UPT, UR4, 0x4, URZ ;  /* 0x0000000404047890 */ /* 0x000fe2000fffe0ff */
[----:B--2---:R-:W-:-:S04]  /*0620*/  FFMA R11, R13, R11, R10 ;  /* 0x0000000b0d0b7223 */ /* 0x004fc8000000000a */
[----:B---3--:R-:W-:-:S04]  /*0630*/  FFMA R11, R14, R15, R11 ;  /* 0x0000000f0e0b7223 */ /* 0x008fc8000000000b */
[----:B----4-:R-:W-:-:S04]  /*0640*/  FFMA R11, R16, R17, R11 ;  /* 0x00000011100b7223 */ /* 0x010fc8000000000b */
[----:B-----5:R-:W-:-:S07]  /*0650*/  FFMA R10, R18, R19, R11 ;  /* 0x00000013120a7223 */ /* 0x020fce000000000b */
.L_x_3:
[----:B------:R-:W-:Y:S05]  /*0660*/  BRA.U !UP1, `(.L_x_0) ;  /* 0x00000001098c7547 */ /* 0x000fea000b800000 */
[----:B------:R-:W-:Y:S02]  /*0670*/  UISETP.NE.AND UP0, UPT, UR6, 0x1, UPT ;  /* 0x000000010600788c */ /* 0x000fe4000bf05270 */
[----:B------:R-:W-:-:S04]  /*0680*/  ULOP3.LUT UR5, UR7, 0x1, URZ, 0xc0, !UPT ;  /* 0x0000000107057892 */ /* 0x000fc8000f8ec0ff */
[----:B------:R-:W-:-:S03]  /*0690*/  UISETP.NE.U32.AND UP1, UPT, UR5, 0x1, UPT ;  /* 0x000000010500788c */ /* 0x000fc6000bf25070 */
[----:B------:R-:W-:Y:S08]  /*06a0*/  BRA.U !UP0, `(.L_x_4) ;  /* 0x00000001084c7547 */ /* 0x000ff0000b800000 */
[----:B------:R-:W1:Y:S01]  /*06b0*/  LDC.64 R4, c[0x0][0x380] ;  /* 0x0000e000ff047b82 */ /* 0x000e620000000a00 */
[----:B------:R-:W2:Y:S01]  /*06c0*/  LDCU.128 UR12, c[0x0][0x380] ;  /* 0x00007000ff0c77ac */ /* 0x000ea20008000c00 */
[----:B------:R-:W-:Y:S02]  /*06d0*/  IADD3 R3, P2, PT, R8, UR4, RZ ;  /* 0x0000000408037c10 */ /* 0x000fe4000ff5e0ff */
[C---:B------:R-:W-:Y:S02]  /*06e0*/  IADD3 R13, PT, PT, R9.reuse, UR4, RZ ;  /* 0x00000004090d7c10 */ /* 0x040fe4000fffe0ff */
[----:B------:R-:W-:Y:S01]  /*06f0*/  IADD3 R11, P1, PT, R9, UR4, RZ ;  /* 0x00000004090b7c10 */ /* 0x000fe2000ff3e0ff */
[----:B------:R-:W-:-:S03]  /*0700*/  IMAD.X R14, RZ, RZ, R7, P2 ;  /* 0x000000ffff0e7224 */ /* 0x000fc600010e0607 */
[----:B------:R-:W-:Y:S02]  /*0710*/  IADD3.X R16, PT, PT, RZ, RZ, RZ, P1, !PT ;  /* 0x000000ffff107210 */ /* 0x000fe40000ffe4ff */
[----:B--2---:R-:W-:-:S04]  /*0720*/  LEA R2, P0, R3, UR14, 0x2 ;  /* 0x0000000e03027c11 */ /* 0x004fc8000f8010ff */
[----:B------:R-:W-:Y:S01]  /*0730*/  LEA.HI.X R3, R3, UR15, R14, 0x2, P0 ;  /* 0x0000000f03037c11 */ /* 0x000fe200080f140e */
[----:B-1----:R-:W-:Y:S01]  /*0740*/  IMAD.WIDE.U32 R12, R13, 0x4, R4 ;  /* 0x000000040d0c7825 */ /* 0x002fe200078e0004 */
[----:B------:R-:W-:-:S03]  /*0750*/  LEA R4, P2, R11, UR12, 0x2 ;  /* 0x0000000c0b047c11 */ /* 0x000fc6000f8410ff */
[----:B0-----:R-:W2:Y:S01]  /*0760*/  LDG.E R14, desc[UR8][R2.64+0x4] ;  /* 0x00000408020e7981 */ /* 0x001ea2000c1e1900 */
[----:B------:R-:W-:-:S03]  /*0770*/  LEA.HI.X R5, R11, UR13, R16, 0x2, P2 ;  /* 0x0000000d0b057c11 */ /* 0x000fc600090f1410 */
[----:B------:R-:W3:Y:S04]  /*0780*/  LDG.E R13, desc[UR8][R12.64] ;  /* 0x000000080c0d7981 */ /* 0x000ee8000c1e1900 */
[----:B------:R-:W3:Y:S04]  /*0790*/  LDG.E R11, desc[UR8][R2.64] ;  /* 0x00000008020b7981 */ /* 0x000ee8000c1e1900 */
[----:B------:R-:W2:Y:S01]  /*07a0*/  LDG.E R5, desc[UR8][R4.64+0x4] ;  /* 0x0000040804057981 */ /* 0x000ea2000c1e1900 */
[----:B------:R-:W-:Y:S01]  /*07b0*/  UIADD3 UR4, UPT, UPT, UR4, 0x2, URZ ;  /* 0x0000000204047890 */ /* 0x000fe2000fffe0ff */
[----:B---3--:R-:W-:-:S04]  /*07c0*/  FFMA R10, R13, R11, R10 ;  /* 0x0000000b0d0a7223 */ /* 0x008fc8000000000a */
[----:B--2---:R-:W-:-:S07]  /*07d0*/  FFMA R10, R5, R14, R10 ;  /* 0x0000000e050a7223 */ /* 0x004fce000000000a */
.L_x_4:
[----:B------:R-:W-:Y:S05]  /*07e0*/  BRA.U UP1, `(.L_x_0) ;  /* 0x00000001012c7547 */ /* 0x000fea000b800000 */
[----:B------:R-:W1:Y:S01]  /*07f0*/  LDC.64 R2, c[0x0][0x380] ;  /* 0x0000e000ff027b82 */ /* 0x000e620000000a00 */
[----:B------:R-:W2:Y:S01]  /*0800*/  LDCU.64 UR10, c[0x0][0x388] ;  /* 0x00007100ff0a77ac */ /* 0x000ea20008000a00 */
[----:B------:R-:W-:Y:S01]  /*0810*/  IADD3 R8, P0, PT, R8, UR4, RZ ;  /* 0x0000000408087c10 */ /* 0x000fe2000ff1e0ff */
[----:B------:R-:W-:-:S03]  /*0820*/  VIADD R9, R9, UR4 ;  /* 0x0000000409097c36 */ /* 0x000fc60008000000 */
[----:B------:R-:W-:Y:S02]  /*0830*/  IADD3.X R7, PT, PT, RZ, R7, RZ, P0, !PT ;  /* 0x00000007ff077210 */ /* 0x000fe400007fe4ff */
[----:B--2---:R-:W-:-:S04]  /*0840*/  LEA R4, P0, R8, UR10, 0x2 ;  /* 0x0000000a08047c11 */ /* 0x004fc8000f8010ff */
[----:B------:R-:W-:Y:S01]  /*0850*/  LEA.HI.X R5, R8, UR11, R7, 0x2, P0 ;  /* 0x0000000b08057c11 */ /* 0x000fe200080f1407 */
[----:B-1----:R-:W-:-:S04]  /*0860*/  IMAD.WIDE.U32 R2, R9, 0x4, R2 ;  /* 0x0000000409027825 */ /* 0x002fc800078e0002 */
[----:B0-----:R-:W2:Y:S04]  /*0870*/  LDG.E R4, desc[UR8][R4.64] ;  /* 0x0000000804047981 */ /* 0x001ea8000c1e1900 */
[----:B------:R-:W2:Y:S02]  /*0880*/  LDG.E R3, desc[UR8][R2.64] ;  /* 0x0000000802037981 */ /* 0x000ea4000c1e1900 */
[----:B--2---:R-:W-:-:S07]  /*0890*/  FFMA R10, R3, R4, R10 ;  /* 0x00000004030a7223 */ /* 0x004fce000000000a */
.L_x_0:
[----:B------:R-:W1:Y:S01]  /*08a0*/  LDCU UR6, c[0x0][0x39c] ;  /* 0x00007380ff0677ac */ /* 0x000e620008000800 */
[----:B------:R-:W-:Y:S01]  /*08b0*/  SHF.R.S32.HI R2, RZ, 0x1f, R0 ;  /* 0x0000001fff027819 */ /* 0x000fe20000011400 */
[----:B------:R-:W2:Y:S01]  /*08c0*/  LDCU.64 UR4, c[0x0][0x390] ;  /* 0x00007200ff0477ac */ /* 0x000ea20008000a00 */
[----:B-1----:R-:W-:-:S05]  /*08d0*/  IMAD R3, R6, UR6, RZ ;  /* 0x0000000606037c24 */ /* 0x002fca000f8e02ff */
[----:B------:R-:W-:-:S04]  /*08e0*/  IADD3 R0, P0, PT, R0, R3, RZ ;  /* 0x0000000300007210 */ /* 0x000fc80007f1e0ff */
[----:B------:R-:W-:Y:S02]  /*08f0*/  LEA.HI.X.SX32 R3, R3, R2, 0x1, P0 ;  /* 0x0000000203037211 */ /* 0x000fe400000f0eff */
[----:B--2---:R-:W-:-:S04]  /*0900*/  LEA R2, P0, R0, UR4, 0x2 ;  /* 0x0000000400027c11 */ /* 0x004fc8000f8010ff */
[----:B------:R-:W-:-:S05]  /*0910*/  LEA.HI.X R3, R0, UR5, R3, 0x2, P0 ;  /* 0x0000000500037c11 */ /* 0x000fca00080f1403 */
[----:B0-----:R-:W-:Y:S01]  /*0920*/  STG.E desc[UR8][R2.64], R10 ;  /* 0x0000000a02007986 */ /* 0x001fe2000c101908 */
[----:B------:R-:W-:Y:S05]  /*0930*/  EXIT ;  /* 0x000000000000794d */ /* 0x000fea0003800000 */
.L_x_5:
[----:B------:R-:W-:-:S00]  /*0940*/  BRA `(.L_x_5) ;  /* 0xfffffffc00fc7947 */ /* 0x000fc0000383ffff */
[----:B------:R-:W-:-:S00]  /*0950*/  NOP ;  /* 0x0000000000007918 */ /* 0x000fc00000000000 */
        /* <DEDUP_REMOVED lines=10> */
.L_x_6:


//--------------------- .nv.shared.reserved.0     --------------------------
	.section	.nv.shared.reserved.0,"aw",@nobits
	.weak		__nv_reservedSMEM_offset_0_alias
	.size		__nv_reservedSMEM_offset_0_alias, 0, 64
	.other		__nv_reservedSMEM_offset_0_alias,@"STO_CUDA_RESERVED_SHARED STV_DEFAULT"
__nv_reservedSMEM_offset_0_alias:
	.zero		0
	.zero		64


//--------------------- .nv.constant0._Z11cudaComputePfS_S_iii --------------------------
	.section	.nv.constant0._Z11cudaComputePfS_S_iii,"a",@progbits
	.sectionflags	@""
	.align	4
.nv.constant0._Z11cudaComputePfS_S_iii:
	.zero		932


//--------------------- SYMBOLS --------------------------

	.type		.nv.reservedSmem.offset0,@object
	.size		.nv.reservedSmem.offset0,0x4
